//
// Generated by NVIDIA NVVM Compiler
//
// Compiler Build ID: CL-36424714
// Cuda compilation tools, release 13.0, V13.0.88
// Based on NVVM 20.0.0
//

.version 9.0
.target sm_100
.address_size 64

	// .globl	_Z11findMinEdgePiPbS_S_

.visible .entry _Z11findMinEdgePiPbS_S_(
	.param .u64 .ptr .align 1 _Z11findMinEdgePiPbS_S__param_0,
	.param .u64 .ptr .align 1 _Z11findMinEdgePiPbS_S__param_1,
	.param .u64 .ptr .align 1 _Z11findMinEdgePiPbS_S__param_2,
	.param .u64 .ptr .align 1 _Z11findMinEdgePiPbS_S__param_3
)
{
	.reg .pred 	%p<11>;
	.reg .b16 	%rs<10>;
	.reg .b32 	%r<47>;
	.reg .b64 	%rd<24>;

	ld.param.u64 	%rd8, [_Z11findMinEdgePiPbS_S__param_0];
	ld.param.u64 	%rd11, [_Z11findMinEdgePiPbS_S__param_1];
	ld.param.u64 	%rd9, [_Z11findMinEdgePiPbS_S__param_2];
	ld.param.u64 	%rd10, [_Z11findMinEdgePiPbS_S__param_3];
	cvta.to.global.u64 	%rd1, %rd11;
	mov.u32 	%r1, %tid.x;
	cvt.u64.u32 	%rd12, %r1;
	add.s64 	%rd13, %rd1, %rd12;
	ld.global.u8 	%rs1, [%rd13];
	setp.ne.s16 	%p1, %rs1, 0;
	mov.b32 	%r37, 2147483647;
	mov.b32 	%r45, -1;
	@%p1 bra 	$L__BB0_19;
	add.s64 	%rd23, %rd1, 3;
	mul.wide.u32 	%rd14, %r1, 4;
	cvta.to.global.u64 	%rd15, %rd8;
	add.s64 	%rd16, %rd14, %rd15;
	add.s64 	%rd22, %rd16, 16384;
	mov.b32 	%r37, 2147483647;
	mov.b32 	%r35, 0;
$L__BB0_2:
	ld.global.u8 	%rs2, [%rd23+-3];
	setp.eq.s16 	%p2, %rs2, 0;
	@%p2 bra 	$L__BB0_4;
	ld.global.u32 	%r27, [%rd22+-16384];
	min.s32 	%r37, %r27, %r37;
$L__BB0_4:
	ld.global.u8 	%rs3, [%rd23+-2];
	setp.eq.s16 	%p3, %rs3, 0;
	@%p3 bra 	$L__BB0_6;
	ld.global.u32 	%r28, [%rd22+-12288];
	min.s32 	%r37, %r28, %r37;
$L__BB0_6:
	ld.global.u8 	%rs4, [%rd23+-1];
	setp.eq.s16 	%p4, %rs4, 0;
	@%p4 bra 	$L__BB0_8;
	ld.global.u32 	%r29, [%rd22+-8192];
	min.s32 	%r37, %r29, %r37;
$L__BB0_8:
	ld.global.u8 	%rs5, [%rd23];
	setp.eq.s16 	%p5, %rs5, 0;
	@%p5 bra 	$L__BB0_10;
	ld.global.u32 	%r30, [%rd22+-4096];
	min.s32 	%r37, %r30, %r37;
$L__BB0_10:
	ld.global.u8 	%rs6, [%rd23+1];
	setp.eq.s16 	%p6, %rs6, 0;
	@%p6 bra 	$L__BB0_12;
	ld.global.u32 	%r31, [%rd22];
	min.s32 	%r37, %r31, %r37;
$L__BB0_12:
	ld.global.u8 	%rs7, [%rd23+2];
	setp.eq.s16 	%p7, %rs7, 0;
	@%p7 bra 	$L__BB0_14;
	ld.global.u32 	%r32, [%rd22+4096];
	min.s32 	%r37, %r32, %r37;
$L__BB0_14:
	ld.global.u8 	%rs8, [%rd23+3];
	setp.eq.s16 	%p8, %rs8, 0;
	@%p8 bra 	$L__BB0_16;
	ld.global.u32 	%r33, [%rd22+8192];
	min.s32 	%r37, %r33, %r37;
$L__BB0_16:
	ld.global.u8 	%rs9, [%rd23+4];
	setp.eq.s16 	%p9, %rs9, 0;
	@%p9 bra 	$L__BB0_18;
	ld.global.u32 	%r34, [%rd22+12288];
	min.s32 	%r37, %r34, %r37;
$L__BB0_18:
	add.s32 	%r35, %r35, 8;
	add.s64 	%rd23, %rd23, 8;
	add.s64 	%rd22, %rd22, 32768;
	setp.ne.s32 	%p10, %r35, 1024;
	mov.u32 	%r45, %r1;
	@%p10 bra 	$L__BB0_2;
$L__BB0_19:
	cvta.to.global.u64 	%rd17, %rd9;
	cvta.to.global.u64 	%rd18, %rd10;
	mul.wide.u32 	%rd19, %r1, 4;
	add.s64 	%rd20, %rd17, %rd19;
	st.global.u32 	[%rd20], %r37;
	add.s64 	%rd21, %rd18, %rd19;
	st.global.u32 	[%rd21], %r45;
	ret;

}


// ===== COMPILED SASS (sm_100) =====

	.target	sm_100

	.elftype	@"ET_EXEC"


//--------------------- .note.nv.tkinfo           --------------------------
	.section	.note.nv.tkinfo,"",@"SHT_NOTE"
	.sectionflags	@"SHF_NOTE_NV_TKINFO"
	.tkinfo
        /*0018*/ 	.word	0x00000002
        /*0030*/ 	.string	""
        /*0030*/ 	.string	"ptxas"
        /*0030*/ 	.string	"Cuda compilation tools, release 13.0, V13.0.88"
        /*0030*/ 	.string	"Build cuda_13.0.r13.0/compiler.36424714_0"
        /*0030*/ 	.string	"-arch sm_100 -m 64 "



//--------------------- .note.nv.cuinfo           --------------------------
	.section	.note.nv.cuinfo,"",@"SHT_NOTE"
	.sectionflags	@"SHF_NOTE_NV_CUINFO"
        /*0018*/ 	.short	0x0002
        /*001a*/ 	.short	0x0064
        /*001c*/ 	.short	0x0082
	.zero		2


//--------------------- .nv.info                  --------------------------
	.section	.nv.info,"",@"SHT_CUDA_INFO"
	.align	4


	//----- nvinfo : EIATTR_REGCOUNT
	.align		4
        /*0000*/ 	.byte	0x04, 0x2f
        /*0002*/ 	.short	(.L_1 - .L_0)
	.align		4
.L_0:
        /*0004*/ 	.word	index@(_Z11findMinEdgePiPbS_S_)
        /*0008*/ 	.word	0x00000016


	//----- nvinfo : EIATTR_FRAME_SIZE
	.align		4
.L_1:
        /*000c*/ 	.byte	0x04, 0x11
        /*000e*/ 	.short	(.L_3 - .L_2)
	.align		4
.L_2:
        /*0010*/ 	.word	index@(_Z11findMinEdgePiPbS_S_)
        /*0014*/ 	.word	0x00000000


	//----- nvinfo : EIATTR_MIN_STACK_SIZE
	.align		4
.L_3:
        /*0018*/ 	.byte	0x04, 0x12
        /*001a*/ 	.short	(.L_5 - .L_4)
	.align		4
.L_4:
        /*001c*/ 	.word	index@(_Z11findMinEdgePiPbS_S_)
        /*0020*/ 	.word	0x00000000
.L_5:


//--------------------- .nv.compat                --------------------------
	.section	.nv.compat,"",@"SHT_CUDA_COMPAT_INFO"
	.align	4
        /*0000*/ 	.byte	0x02, 0x09, 0x00, 0x00, 0x02, 0x02, 0x01, 0x00, 0x02, 0x05, 0x05, 0x00, 0x03, 0x07, 0x01, 0x01
        /*0010*/ 	.byte	0x02, 0x03, 0x00, 0x00, 0x02, 0x06, 0x01, 0x00, 0x04, 0x0b, 0x08, 0x00, 0x09, 0x00, 0x00, 0x00
        /*0020*/ 	.byte	0x00, 0x00, 0x00, 0x00


//--------------------- .nv.info._Z11findMinEdgePiPbS_S_ --------------------------
	.section	.nv.info._Z11findMinEdgePiPbS_S_,"",@"SHT_CUDA_INFO"
	.sectionflags	@""
	.align	4


	//----- nvinfo : EIATTR_CUDA_API_VERSION
	.align		4
        /*0000*/ 	.byte	0x04, 0x37
        /*0002*/ 	.short	(.L_7 - .L_6)
.L_6:
        /*0004*/ 	.word	0x00000082


	//----- nvinfo : EIATTR_KPARAM_INFO
	.align		4
.L_7:
        /*0008*/ 	.byte	0x04, 0x17
        /*000a*/ 	.short	(.L_9 - .L_8)
.L_8:
        /*000c*/ 	.word	0x00000000
        /*0010*/ 	.short	0x0003
        /*0012*/ 	.short	0x0018
        /*0014*/ 	.byte	0x00, 0xf5, 0x21, 0x00


	//----- nvinfo : EIATTR_KPARAM_INFO
	.align		4
.L_9:
        /*0018*/ 	.byte	0x04, 0x17
        /*001a*/ 	.short	(.L_11 - .L_10)
.L_10:
        /*001c*/ 	.word	0x00000000
        /*0020*/ 	.short	0x0002
        /*0022*/ 	.short	0x0010
        /*0024*/ 	.byte	0x00, 0xf5, 0x21, 0x00


	//----- nvinfo : EIATTR_KPARAM_INFO
	.align		4
.L_11:
        /*0028*/ 	.byte	0x04, 0x17
        /*002a*/ 	.short	(.L_13 - .L_12)
.L_12:
        /*002c*/ 	.word	0x00000000
        /*0030*/ 	.short	0x0001
        /*0032*/ 	.short	0x0008
        /*0034*/ 	.byte	0x00, 0xf5, 0x21, 0x00


	//----- nvinfo : EIATTR_KPARAM_INFO
	.align		4
.L_13:
        /*0038*/ 	.byte	0x04, 0x17
        /*003a*/ 	.short	(.L_15 - .L_14)
.L_14:
        /*003c*/ 	.word	0x00000000
        /*0040*/ 	.short	0x0000
        /*0042*/ 	.short	0x0000
        /*0044*/ 	.byte	0x00, 0xf5, 0x21, 0x00


	//----- nvinfo : EIATTR_SPARSE_MMA_MASK
	.align		4
.L_15:
        /*0048*/ 	.byte	0x03, 0x50
        /*004a*/ 	.short	0x0000


	//----- nvinfo : EIATTR_MAXREG_COUNT
	.align		4
        /*004c*/ 	.byte	0x03, 0x1b
        /*004e*/ 	.short	0x00ff


	//----- nvinfo : EIATTR_MERCURY_ISA_VERSION
	.align		4
        /*0050*/ 	.byte	0x03, 0x5f
        /*0052*/ 	.short	0x0101


	//----- nvinfo : EIATTR_VRC_CTA_INIT_COUNT
	.align		4
        /*0054*/ 	.byte	0x02, 0x4a
	.zero		1
	.zero		1


	//----- nvinfo : EIATTR_EXIT_INSTR_OFFSETS
	.align		4
        /*0058*/ 	.byte	0x04, 0x1c
        /*005a*/ 	.short	(.L_17 - .L_16)


	//   ....[0]....
.L_16:
        /*005c*/ 	.word	0x00000460


	//----- nvinfo : EIATTR_CRS_STACK_SIZE
	.align		4
.L_17:
        /*0060*/ 	.byte	0x04, 0x1e
        /*0062*/ 	.short	(.L_19 - .L_18)
.L_18:
        /*0064*/ 	.word	0x00000000


	//----- nvinfo : EIATTR_CBANK_PARAM_SIZE
	.align		4
.L_19:
        /*0068*/ 	.byte	0x03, 0x19
        /*006a*/ 	.short	0x0020


	//----- nvinfo : EIATTR_PARAM_CBANK
	.align		4
        /*006c*/ 	.byte	0x04, 0x0a
        /*006e*/ 	.short	(.L_21 - .L_20)
	.align		4
.L_20:
        /*0070*/ 	.word	index@(.nv.constant0._Z11findMinEdgePiPbS_S_)
        /*0074*/ 	.short	0x0380
        /*0076*/ 	.short	0x0020


	//----- nvinfo : EIATTR_SW_WAR
	.align		4
.L_21:
        /*0078*/ 	.byte	0x04, 0x36
        /*007a*/ 	.short	(.L_23 - .L_22)
.L_22:
        /*007c*/ 	.word	0x00000008
.L_23:


//--------------------- .nv.callgraph             --------------------------
	.section	.nv.callgraph,"",@"SHT_CUDA_CALLGRAPH"
	.align	4
	.sectionentsize	8
	.align		4
        /*0000*/ 	.word	0x00000000
	.align		4
        /*0004*/ 	.word	0xffffffff
	.align		4
        /*0008*/ 	.word	0x00000000
	.align		4
        /*000c*/ 	.word	0xfffffffe
	.align		4
        /*0010*/ 	.word	0x00000000
	.align		4
        /*0014*/ 	.word	0xfffffffd
	.align		4
        /*0018*/ 	.word	0x00000000
	.align		4
        /*001c*/ 	.word	0xfffffffc


//--------------------- .text._Z11findMinEdgePiPbS_S_ --------------------------
	.section	.text._Z11findMinEdgePiPbS_S_,"ax",@progbits
	.align	128
        .global         _Z11findMinEdgePiPbS_S_
        .type           _Z11findMinEdgePiPbS_S_,@function
        .size           _Z11findMinEdgePiPbS_S_,(.L_x_4 - _Z11findMinEdgePiPbS_S_)
        .other          _Z11findMinEdgePiPbS_S_,@"STO_CUDA_ENTRY STV_DEFAULT"
_Z11findMinEdgePiPbS_S_:
.text._Z11findMinEdgePiPbS_S_:
[----:B------:R-:W-:Y:S01]  /*0000*/  LDC R1, c[0x0][0x37c] ;  /* 0x0000df00ff017b82 */ /* 0x000fe20000000800 */
[----:B------:R-:W0:Y:S01]  /*0010*/  S2R R0, SR_TID.X ;  /* 0x0000000000007919 */ /* 0x000e220000002100 */
[----:B------:R-:W0:Y:S01]  /*0020*/  LDCU.64 UR8, c[0x0][0x388] ;  /* 0x00007100ff0877ac */ /* 0x000e220008000a00 */
[----:B------:R-:W1:Y:S01]  /*0030*/  LDCU.64 UR6, c[0x0][0x358] ;  /* 0x00006b00ff0677ac */ /* 0x000e620008000a00 */
[----:B0-----:R-:W-:-:S05]  /*0040*/  IADD3 R2, P0, PT, R0, UR8, RZ ;  /* 0x0000000800027c10 */ /* 0x001fca000ff1e0ff */
[----:B------:R-:W-:-:S05]  /*0050*/  IMAD.X R3, RZ, RZ, UR9, P0 ;  /* 0x00000009ff037e24 */ /* 0x000fca00080e06ff */
[----:B-1----:R-:W2:Y:S01]  /*0060*/  LDG.E.U8 R2, desc[UR6][R2.64] ;  /* 0x0000000602027981 */ /* 0x002ea2000c1e1100 */
[----:B------:R-:W-:Y:S01]  /*0070*/  BSSY.RECONVERGENT B0, `(.L_x_0) ;  /* 0x0000038000007945 */ /* 0x000fe20003800200 */
[----:B------:R-:W-:Y:S02]  /*0080*/  IMAD.MOV.U32 R6, RZ, RZ, 0x7fffffff ;  /* 0x7fffffffff067424 */ /* 0x000fe400078e00ff */
[----:B------:R-:W-:Y:S01]  /*0090*/  IMAD.MOV.U32 R7, RZ, RZ, -0x1 ;  /* 0xffffffffff077424 */ /* 0x000fe200078e00ff */
[----:B--2---:R-:W-:-:S13]  /*00a0*/  ISETP.NE.AND P0, PT, R2, RZ, PT ;  /* 0x000000ff0200720c */ /* 0x004fda0003f05270 */
[----:B------:R-:W-:Y:S05]  /*00b0*/  @P0 BRA `(.L_x_1) ;  /* 0x0000000000cc0947 */ /* 0x000fea0003800000 */
[----:B------:R-:W0:Y:S01]  /*00c0*/  LDC.64 R2, c[0x0][0x380] ;  /* 0x0000e000ff027b82 */ /* 0x000e220000000a00 */
[----:B------:R-:W-:Y:S01]  /*00d0*/  UIADD3 UR4, UP0, UPT, UR8, 0x3, URZ ;  /* 0x0000000308047890 */ /* 0x000fe2000ff1e0ff */
[----:B------:R-:W-:-:S03]  /*00e0*/  IMAD.MOV.U32 R6, RZ, RZ, 0x7fffffff ;  /* 0x7fffffffff067424 */ /* 0x000fc600078e00ff */
[----:B------:R-:W-:Y:S01]  /*00f0*/  UIADD3.X UR5, UPT, UPT, URZ, UR9, URZ, UP0, !UPT ;  /* 0x00000009ff057290 */ /* 0x000fe200087fe4ff */
[----:B0-----:R-:W-:-:S03]  /*0100*/  IMAD.WIDE.U32 R2, R0, 0x4, R2 ;  /* 0x0000000400027825 */ /* 0x001fc600078e0002 */
[----:B------:R-:W-:Y:S01]  /*0110*/  IADD3 R7, P0, PT, R2, 0x4000, RZ ;  /* 0x0000400002077810 */ /* 0x000fe20007f1e0ff */
[----:B------:R-:W-:Y:S01]  /*0120*/  IMAD.U32 R2, RZ, RZ, UR4 ;  /* 0x00000004ff027e24 */ /* 0x000fe2000f8e00ff */
[----:B------:R-:W-:-:S03]  /*0130*/  UMOV UR4, URZ ;  /* 0x000000ff00047c82 */ /* 0x000fc60008000000 */
[----:B------:R-:W-:Y:S02]  /*0140*/  IMAD.X R5, RZ, RZ, R3, P0 ;  /* 0x000000ffff057224 */ /* 0x000fe400000e0603 */
[----:B------:R-:W-:-:S07]  /*0150*/  IMAD.U32 R3, RZ, RZ, UR5 ;  /* 0x00000005ff037e24 */ /* 0x000fce000f8e00ff */
.L_x_2:
[----:B------:R-:W2:Y:S04]  /*0160*/  LDG.E.U8 R4, desc[UR6][R2.64+-0x3] ;  /* 0xfffffd0602047981 */ /* 0x000ea8000c1e1100 */
[----:B------:R-:W3:Y:S04]  /*0170*/  LDG.E.U8 R8, desc[UR6][R2.64+-0x2] ;  /* 0xfffffe0602087981 */ /* 0x000ee8000c1e1100 */
[----:B------:R-:W4:Y:S04]  /*0180*/  LDG.E.U8 R9, desc[UR6][R2.64+-0x1] ;  /* 0xffffff0602097981 */ /* 0x000f28000c1e1100 */
[----:B------:R-:W5:Y:S04]  /*0190*/  LDG.E.U8 R10, desc[UR6][R2.64] ;  /* 0x00000006020a7981 */ /* 0x000f68000c1e1100 */
[----:B------:R-:W5:Y:S04]  /*01a0*/  LDG.E.U8 R11, desc[UR6][R2.64+0x1] ;  /* 0x00000106020b7981 */ /* 0x000f68000c1e1100 */
[----:B------:R-:W5:Y:S04]  /*01b0*/  LDG.E.U8 R12, desc[UR6][R2.64+0x2] ;  /* 0x00000206020c7981 */ /* 0x000f68000c1e1100 */
[----:B------:R-:W5:Y:S04]  /*01c0*/  LDG.E.U8 R13, desc[UR6][R2.64+0x3] ;  /* 0x00000306020d7981 */ /* 0x000f68000c1e1100 */
[----:B------:R-:W5:Y:S01]  /*01d0*/  LDG.E.U8 R14, desc[UR6][R2.64+0x4] ;  /* 0x00000406020e7981 */ /* 0x000f62000c1e1100 */
[----:B--2---:R-:W-:Y:S01]  /*01e0*/  ISETP.NE.AND P6, PT, R4, RZ, PT ;  /* 0x000000ff0400720c */ /* 0x004fe20003fc5270 */
[----:B------:R-:W-:-:S12]  /*01f0*/  IMAD.MOV.U32 R4, RZ, RZ, R7 ;  /* 0x000000ffff047224 */ /* 0x000fd800078e0007 */
[----:B------:R-:W2:Y:S01]  /*0200*/  @P6 LDG.E R7, desc[UR6][R4.64+-0x4000] ;  /* 0xffc0000604076981 */ /* 0x000ea2000c1e1900 */
[----:B---3--:R-:W-:Y:S02]  /*0210*/  ISETP.NE.AND P0, PT, R8, RZ, PT ;  /* 0x000000ff0800720c */ /* 0x008fe40003f05270 */
[----:B----4-:R-:W-:Y:S02]  /*0220*/  ISETP.NE.AND P1, PT, R9, RZ, PT ;  /* 0x000000ff0900720c */ /* 0x010fe40003f25270 */
[----:B-----5:R-:W-:Y:S02]  /*0230*/  ISETP.NE.AND P2, PT, R10, RZ, PT ;  /* 0x000000ff0a00720c */ /* 0x020fe40003f45270 */
[----:B------:R-:W-:Y:S02]  /*0240*/  ISETP.NE.AND P3, PT, R11, RZ, PT ;  /* 0x000000ff0b00720c */ /* 0x000fe40003f65270 */
[----:B------:R-:W-:-:S05]  /*0250*/  ISETP.NE.AND P4, PT, R12, RZ, PT ;  /* 0x000000ff0c00720c */ /* 0x000fca0003f85270 */
[----:B------:R-:W3:Y:S01]  /*0260*/  @P0 LDG.E R9, desc[UR6][R4.64+-0x3000] ;  /* 0xffd0000604090981 */ /* 0x000ee2000c1e1900 */
[----:B------:R-:W-:-:S03]  /*0270*/  ISETP.NE.AND P5, PT, R13, RZ, PT ;  /* 0x000000ff0d00720c */ /* 0x000fc60003fa5270 */
[----:B------:R-:W4:Y:S04]  /*0280*/  @P1 LDG.E R11, desc[UR6][R4.64+-0x2000] ;  /* 0xffe00006040b1981 */ /* 0x000f28000c1e1900 */
[----:B------:R-:W5:Y:S04]  /*0290*/  @P2 LDG.E R13, desc[UR6][R4.64+-0x1000] ;  /* 0xfff00006040d2981 */ /* 0x000f68000c1e1900 */
[----:B------:R-:W5:Y:S04]  /*02a0*/  @P4 LDG.E R15, desc[UR6][R4.64+0x1000] ;  /* 0x00100006040f4981 */ /* 0x000f68000c1e1900 */
[----:B------:R-:W5:Y:S01]  /*02b0*/  @P5 LDG.E R17, desc[UR6][R4.64+0x2000] ;  /* 0x0020000604115981 */ /* 0x000f62000c1e1900 */
[----:B--2---:R-:W-:-:S02]  /*02c0*/  @P6 VIMNMX R6, PT, PT, R6, R7, PT ;  /* 0x0000000706066248 */ /* 0x004fc40003fe0100 */
[----:B------:R-:W-:Y:S01]  /*02d0*/  ISETP.NE.AND P6, PT, R14, RZ, PT ;  /* 0x000000ff0e00720c */ /* 0x000fe20003fc5270 */
[----:B------:R-:W2:-:S12]  /*02e0*/  @P3 LDG.E R7, desc[UR6][R4.64] ;  /* 0x0000000604073981 */ /* 0x000e98000c1e1900 */
[----:B------:R0:W2:Y:S01]  /*02f0*/  @P6 LDG.E R19, desc[UR6][R4.64+0x3000] ;  /* 0x0030000604136981 */ /* 0x0000a2000c1e1900 */
[----:B---3--:R-:W-:-:S04]  /*0300*/  @P0 VIMNMX R6, PT, PT, R6, R9, PT ;  /* 0x0000000906060248 */ /* 0x008fc80003fe0100 */
[----:B----4-:R-:W-:Y:S01]  /*0310*/  @P1 VIMNMX R6, PT, PT, R6, R11, PT ;  /* 0x0000000b06061248 */ /* 0x010fe20003fe0100 */
[----:B------:R-:W-:-:S03]  /*0320*/  UIADD3 UR4, UPT, UPT, UR4, 0x8, URZ ;  /* 0x0000000804047890 */ /* 0x000fc6000fffe0ff */
[----:B-----5:R-:W-:Y:S01]  /*0330*/  @P2 VIMNMX R6, PT, PT, R6, R13, PT ;  /* 0x0000000d06062248 */ /* 0x020fe20003fe0100 */
[----:B------:R-:W-:Y:S01]  /*0340*/  UISETP.NE.AND UP0, UPT, UR4, 0x400, UPT ;  /* 0x000004000400788c */ /* 0x000fe2000bf05270 */
[----:B------:R-:W-:-:S05]  /*0350*/  IADD3 R2, P0, PT, R2, 0x8, RZ ;  /* 0x0000000802027810 */ /* 0x000fca0007f1e0ff */
[----:B------:R-:W-:Y:S01]  /*0360*/  IMAD.X R3, RZ, RZ, R3, P0 ;  /* 0x000000ffff037224 */ /* 0x000fe200000e0603 */
[----:B--2---:R-:W-:-:S04]  /*0370*/  @P3 VIMNMX R6, PT, PT, R6, R7, PT ;  /* 0x0000000706063248 */ /* 0x004fc80003fe0100 */
[----:B------:R-:W-:Y:S02]  /*0380*/  @P4 VIMNMX R6, PT, PT, R6, R15, PT ;  /* 0x0000000f06064248 */ /* 0x000fe40003fe0100 */
[----:B------:R-:W-:Y:S02]  /*0390*/  IADD3 R7, P1, PT, R4, 0x8000, RZ ;  /* 0x0000800004077810 */ /* 0x000fe40007f3e0ff */
[----:B------:R-:W-:-:S03]  /*03a0*/  @P5 VIMNMX R6, PT, PT, R6, R17, PT ;  /* 0x0000001106065248 */ /* 0x000fc60003fe0100 */
[----:B0-----:R-:W-:Y:S01]  /*03b0*/  IMAD.X R5, RZ, RZ, R5, P1 ;  /* 0x000000ffff057224 */ /* 0x001fe200008e0605 */
[----:B------:R-:W-:Y:S01]  /*03c0*/  @P6 VIMNMX R6, PT, PT, R6, R19, PT ;  /* 0x0000001306066248 */ /* 0x000fe20003fe0100 */
[----:B------:R-:W-:Y:S06]  /*03d0*/  BRA.U UP0, `(.L_x_2) ;  /* 0xfffffffd00607547 */ /* 0x000fec000b83ffff */
[----:B------:R-:W-:-:S07]  /*03e0*/  IMAD.MOV.U32 R7, RZ, RZ, R0 ;  /* 0x000000ffff077224 */ /* 0x000fce00078e0000 */
.L_x_1:
[----:B------:R-:W-:Y:S05]  /*03f0*/  BSYNC.RECONVERGENT B0 ;  /* 0x0000000000007941 */ /* 0x000fea0003800200 */
.L_x_0:
[----:B------:R-:W0:Y:S08]  /*0400*/  LDC.64 R2, c[0x0][0x390] ;  /* 0x0000e400ff027b82 */ /* 0x000e300000000a00 */
[----:B------:R-:W1:Y:S01]  /*0410*/  LDC.64 R4, c[0x0][0x398] ;  /* 0x0000e600ff047b82 */ /* 0x000e620000000a00 */
[----:B0-----:R-:W-:-:S05]  /*0420*/  IMAD.WIDE.U32 R2, R0, 0x4, R2 ;  /* 0x0000000400027825 */ /* 0x001fca00078e0002 */
[----:B------:R-:W-:Y:S01]  /*0430*/  STG.E desc[UR6][R2.64], R6 ;  /* 0x0000000602007986 */ /* 0x000fe2000c101906 */
[----:B-1----:R-:W-:-:S05]  /*0440*/  IMAD.WIDE.U32 R4, R0, 0x4, R4 ;  /* 0x0000000400047825 */ /* 0x002fca00078e0004 */
[----:B------:R-:W-:Y:S01]  /*0450*/  STG.E desc[UR6][R4.64], R7 ;  /* 0x0000000704007986 */ /* 0x000fe2000c101906 */
[----:B------:R-:W-:Y:S05]  /*0460*/  EXIT ;  /* 0x000000000000794d */ /* 0x000fea0003800000 */
.L_x_3:
[----:B------:R-:W-:-:S00]  /*0470*/  BRA `(.L_x_3) ;  /* 0xfffffffc00fc7947 */ /* 0x000fc0000383ffff */
[----:B------:R-:W-:-:S00]  /*0480*/  NOP ;  /* 0x0000000000007918 */ /* 0x000fc00000000000 */
[----:B------:R-:W-:-:S00]  /*0490*/  NOP ;  /* 0x0000000000007918 */ /* 0x000fc00000000000 */
[----:B------:R-:W-:-:S00]  /*04a0*/  NOP ;  /* 0x0000000000007918 */ /* 0x000fc00000000000 */
[----:B------:R-:W-:-:S00]  /*04b0*/  NOP ;  /* 0x0000000000007918 */ /* 0x000fc00000000000 */
[----:B------:R-:W-:-:S00]  /*04c0*/  NOP ;  /* 0x0000000000007918 */ /* 0x000fc00000000000 */
[----:B------:R-:W-:-:S00]  /*04d0*/  NOP ;  /* 0x0000000000007918 */ /* 0x000fc00000000000 */
[----:B------:R-:W-:-:S00]  /*04e0*/  NOP ;  /* 0x0000000000007918 */ /* 0x000fc00000000000 */
[----:B------:R-:W-:-:S00]  /*04f0*/  NOP ;  /* 0x0000000000007918 */ /* 0x000fc00000000000 */
.L_x_4:


//--------------------- .nv.shared.reserved.0     --------------------------
	.section	.nv.shared.reserved.0,"aw",@nobits
	.weak		__nv_reservedSMEM_offset_0_alias
	.size		__nv_reservedSMEM_offset_0_alias, 0, 64
	.other		__nv_reservedSMEM_offset_0_alias,@"STO_CUDA_RESERVED_SHARED STV_DEFAULT"
__nv_reservedSMEM_offset_0_alias:
	.zero		0
	.zero		64


//--------------------- .nv.constant0._Z11findMinEdgePiPbS_S_ --------------------------
	.section	.nv.constant0._Z11findMinEdgePiPbS_S_,"a",@progbits
	.sectionflags	@""
	.align	4
.nv.constant0._Z11findMinEdgePiPbS_S_:
	.zero		928


//--------------------- SYMBOLS --------------------------

	.type		.nv.reservedSmem.offset0,@object
	.size		.nv.reservedSmem.offset0,0x4
